	.headerflags	@"EF_CUDA_TEXMODE_UNIFIED EF_CUDA_64BIT_ADDRESS EF_CUDA_ACCELERATORS EF_CUDA_SM90 EF_CUDA_VIRTUAL_SM(EF_CUDA_SM90)"
	.elftype	@"ET_EXEC"


//--------------------- .nv.info                  --------------------------
	.section	.nv.info,"",@"SHT_CUDA_INFO"
	.align	4


	//----- nvinfo : EIATTR_REGCOUNT
	.align		4
        /*0000*/ 	.byte	0x04, 0x2f
        /*0002*/ 	.short	(.L_1 - .L_0)
	.align		4
.L_0:
        /*0004*/ 	.word	index@(triton_poi_fused_add_convolution_hardtanh_hardtanh_backward_10)
        /*0008*/ 	.word	0x00000016


	//----- nvinfo : EIATTR_MIN_STACK_SIZE
	.align		4
.L_1:
        /*000c*/ 	.byte	0x04, 0x12
        /*000e*/ 	.short	(.L_3 - .L_2)
	.align		4
.L_2:
        /*0010*/ 	.word	index@(triton_poi_fused_add_convolution_hardtanh_hardtanh_backward_10)
        /*0014*/ 	.word	0x00000000


	//----- nvinfo : EIATTR_FRAME_SIZE
	.align		4
.L_3:
        /*0018*/ 	.byte	0x04, 0x11
        /*001a*/ 	.short	(.L_5 - .L_4)
	.align		4
.L_4:
        /*001c*/ 	.word	index@(triton_poi_fused_add_convolution_hardtanh_hardtanh_backward_10)
        /*0020*/ 	.word	0x00000000


	//----- nvinfo : EIATTR_MIN_STACK_SIZE
	.align		4
.L_5:
        /*0024*/ 	.byte	0x04, 0x12
        /*0026*/ 	.short	(.L_7 - .L_6)
	.align		4
.L_6:
        /*0028*/ 	.word	index@(triton_poi_fused_add_convolution_hardtanh_hardtanh_backward_10)
        /*002c*/ 	.word	0x00000000
.L_7:


//--------------------- .nv.info.triton_poi_fused_add_convolution_hardtanh_hardtanh_backward_10 --------------------------
	.section	.nv.info.triton_poi_fused_add_convolution_hardtanh_hardtanh_backward_10,"",@"SHT_CUDA_INFO"
	.sectionflags	@""
	.align	4


	//----- nvinfo : EIATTR_CUDA_API_VERSION
	.align		4
        /*0000*/ 	.byte	0x04, 0x37
        /*0002*/ 	.short	(.L_9 - .L_8)
.L_8:
        /*0004*/ 	.word	0x0000007c


	//----- nvinfo : EIATTR_KPARAM_INFO
	.align		4
.L_9:
        /*0008*/ 	.byte	0x04, 0x17
        /*000a*/ 	.short	(.L_11 - .L_10)
.L_10:
        /*000c*/ 	.word	0x00000000
        /*0010*/ 	.short	0x0005
        /*0012*/ 	.short	0x0028
        /*0014*/ 	.byte	0x00, 0xf0, 0x11, 0x00


	//----- nvinfo : EIATTR_KPARAM_INFO
	.align		4
.L_11:
        /*0018*/ 	.byte	0x04, 0x17
        /*001a*/ 	.short	(.L_13 - .L_12)
.L_12:
        /*001c*/ 	.word	0x00000000
        /*0020*/ 	.short	0x0004
        /*0022*/ 	.short	0x0020
        /*0024*/ 	.byte	0x00, 0xf4, 0x21, 0x00


	//----- nvinfo : EIATTR_KPARAM_INFO
	.align		4
.L_13:
        /*0028*/ 	.byte	0x04, 0x17
        /*002a*/ 	.short	(.L_15 - .L_14)
.L_14:
        /*002c*/ 	.word	0x00000000
        /*0030*/ 	.short	0x0003
        /*0032*/ 	.short	0x0018
        /*0034*/ 	.byte	0x00, 0xf4, 0x21, 0x00


	//----- nvinfo : EIATTR_KPARAM_INFO
	.align		4
.L_15:
        /*0038*/ 	.byte	0x04, 0x17
        /*003a*/ 	.short	(.L_17 - .L_16)
.L_16:
        /*003c*/ 	.word	0x00000000
        /*0040*/ 	.short	0x0002
        /*0042*/ 	.short	0x0010
        /*0044*/ 	.byte	0x00, 0xf4, 0x21, 0x00


	//----- nvinfo : EIATTR_KPARAM_INFO
	.align		4
.L_17:
        /*0048*/ 	.byte	0x04, 0x17
        /*004a*/ 	.short	(.L_19 - .L_18)
.L_18:
        /*004c*/ 	.word	0x00000000
        /*0050*/ 	.short	0x0001
        /*0052*/ 	.short	0x0008
        /*0054*/ 	.byte	0x00, 0xf4, 0x21, 0x00


	//----- nvinfo : EIATTR_KPARAM_INFO
	.align		4
.L_19:
        /*0058*/ 	.byte	0x04, 0x17
        /*005a*/ 	.short	(.L_21 - .L_20)
.L_20:
        /*005c*/ 	.word	0x00000000
        /*0060*/ 	.short	0x0000
        /*0062*/ 	.short	0x0000
        /*0064*/ 	.byte	0x00, 0xf4, 0x21, 0x00


	//----- nvinfo : EIATTR_SPARSE_MMA_MASK
	.align		4
.L_21:
        /*0068*/ 	.byte	0x03, 0x50
        /*006a*/ 	.short	0x0000


	//----- nvinfo : EIATTR_MAXREG_COUNT
	.align		4
        /*006c*/ 	.byte	0x03, 0x1b
        /*006e*/ 	.short	0x00ff


	//----- nvinfo : EIATTR_EXIT_INSTR_OFFSETS
	.align		4
        /*0070*/ 	.byte	0x04, 0x1c
        /*0072*/ 	.short	(.L_23 - .L_22)


	//   ....[0]....
.L_22:
        /*0074*/ 	.word	0x000005a0


	//   ....[1]....
        /*0078*/ 	.word	0x000005c0


	//----- nvinfo : EIATTR_REQNTID
	.align		4
.L_23:
        /*007c*/ 	.byte	0x04, 0x10
        /*007e*/ 	.short	(.L_25 - .L_24)
.L_24:
        /*0080*/ 	.word	0x00000080
        /*0084*/ 	.word	0x00000001
        /*0088*/ 	.word	0x00000001


	//----- nvinfo : EIATTR_CBANK_PARAM_SIZE
	.align		4
.L_25:
        /*008c*/ 	.byte	0x03, 0x19
        /*008e*/ 	.short	0x002c


	//----- nvinfo : EIATTR_PARAM_CBANK
	.align		4
        /*0090*/ 	.byte	0x04, 0x0a
        /*0092*/ 	.short	(.L_27 - .L_26)
	.align		4
.L_26:
        /*0094*/ 	.word	index@(.nv.constant0.triton_poi_fused_add_convolution_hardtanh_hardtanh_backward_10)
        /*0098*/ 	.short	0x0210
        /*009a*/ 	.short	0x002c


	//----- nvinfo : EIATTR_SW_WAR
	.align		4
.L_27:
        /*009c*/ 	.byte	0x04, 0x36
        /*009e*/ 	.short	(.L_29 - .L_28)
.L_28:
        /*00a0*/ 	.word	0x00000008
.L_29:


//--------------------- .nv.callgraph             --------------------------
	.section	.nv.callgraph,"",@"SHT_CUDA_CALLGRAPH"
	.align	4
	.sectionentsize	8
	.align		4
        /*0000*/ 	.word	0x00000000
	.align		4
        /*0004*/ 	.word	0xffffffff
	.align		4
        /*0008*/ 	.word	0x00000000
	.align		4
        /*000c*/ 	.word	0xfffffffe
	.align		4
        /*0010*/ 	.word	0x00000000
	.align		4
        /*0014*/ 	.word	0xfffffffd
	.align		4
        /*0018*/ 	.word	0x00000000
	.align		4
        /*001c*/ 	.word	0xfffffffc


//--------------------- .text.triton_poi_fused_add_convolution_hardtanh_hardtanh_backward_10 --------------------------
	.section	.text.triton_poi_fused_add_convolution_hardtanh_hardtanh_backward_10,"ax",@progbits
	.align	128
        .global         triton_poi_fused_add_convolution_hardtanh_hardtanh_backward_10
        .type           triton_poi_fused_add_convolution_hardtanh_hardtanh_backward_10,@function
        .size           triton_poi_fused_add_convolution_hardtanh_hardtanh_backward_10,(.L_x_1 - triton_poi_fused_add_convolution_hardtanh_hardtanh_backward_10)
        .other          triton_poi_fused_add_convolution_hardtanh_hardtanh_backward_10,@"STO_CUDA_ENTRY STV_DEFAULT"
triton_poi_fused_add_convolution_hardtanh_hardtanh_backward_10:
.text.triton_poi_fused_add_convolution_hardtanh_hardtanh_backward_10:
[----:B------:R-:W0:Y:S02]  /*0000*/  LDC R1, c[0x0][0x28] ;  /* 0x00000a00ff017b82 */ /* 0x000e240000000800 */
[----:B------:R-:W1:Y:S01]  /*0010*/  S2R R0, SR_TID.X ;  /* 0x0000000000007919 */ /* 0x000e620000002100 */
[----:B------:R-:W2:Y:S01]  /*0020*/  LDC.64 R8, c[0x0][0x218] ;  /* 0x00008600ff087b82 */ /* 0x000ea20000000a00 */
[----:B------:R-:W-:Y:S01]  /*0030*/  ULDC.64 UR4, c[0x0][0x208] ;  /* 0x0000820000047ab9 */ /* 0x000fe20000000a00 */
[----:B------:R-:W3:Y:S06]  /*0040*/  S2R R3, SR_CTAID.X ;  /* 0x0000000000037919 */ /* 0x000eec0000002500 */
[----:B------:R-:W4:Y:S01]  /*0050*/  LDC.64 R16, c[0x0][0x210] ;  /* 0x00008400ff107b82 */ /* 0x000f220000000a00 */
[----:B------:R-:W-:-:S02]  /*0060*/  CS2R R12, SRZ ;  /* 0x00000000000c7805 */ /* 0x000fc4000001ff00 */
[----:B------:R-:W-:Y:S01]  /*0070*/  CS2R R14, SRZ ;  /* 0x00000000000e7805 */ /* 0x000fe2000001ff00 */
[----:B------:R-:W-:Y:S01]  /*0080*/  ULDC.64 UR6, c[0x0][0x228] ;  /* 0x00008a0000067ab9 */ /* 0x000fe20000000a00 */
[----:B------:R-:W-:Y:S01]  /*0090*/  ULDC.64 UR8, c[0x0][0x230] ;  /* 0x00008c0000087ab9 */ /* 0x000fe20000000a00 */
[----:B-1----:R-:W-:Y:S01]  /*00a0*/  IMAD.SHL.U32 R0, R0, 0x4, RZ ;  /* 0x0000000400007824 */ /* 0x002fe200078e00ff */
[----:B---3--:R-:W-:-:S04]  /*00b0*/  SHF.R.S32.HI R5, RZ, 0x16, R3 ;  /* 0x00000016ff057819 */ /* 0x008fc80000011403 */
[----:B------:R-:W-:Y:S02]  /*00c0*/  LOP3.LUT R0, R0, 0x1fc, RZ, 0xc0, !PT ;  /* 0x000001fc00007812 */ /* 0x000fe400078ec0ff */
[----:B------:R-:W-:-:S03]  /*00d0*/  SGXT R5, R5, 0x1 ;  /* 0x000000010505781a */ /* 0x000fc60000000200 */
[----:B------:R-:W-:Y:S02]  /*00e0*/  IMAD R0, R3, 0x200, R0 ;  /* 0x0000020003007824 */ /* 0x000fe400078e0200 */
[----:B------:R-:W1:Y:S02]  /*00f0*/  LDC.64 R2, c[0x0][0x220] ;  /* 0x00008800ff027b82 */ /* 0x000e640000000a00 */
[C---:B----4-:R-:W-:Y:S01]  /*0100*/  IMAD.WIDE R16, R0.reuse, 0x4, R16 ;  /* 0x0000000400107825 */ /* 0x050fe200078e0210 */
[----:B------:R-:W-:Y:S02]  /*0110*/  LEA.HI R6, R5, R0, RZ, 0x6 ;  /* 0x0000000005067211 */ /* 0x000fe400078f30ff */
[----:B------:R-:W-:Y:S02]  /*0120*/  CS2R R4, SRZ ;  /* 0x0000000000047805 */ /* 0x000fe4000001ff00 */
[----:B------:R-:W-:Y:S02]  /*0130*/  ISETP.GE.AND P2, PT, R0, 0xe100, PT ;  /* 0x0000e1000000780c */ /* 0x000fe40003f46270 */
[----:B------:R-:W-:-:S02]  /*0140*/  LOP3.LUT R11, R6, 0xffffffc0, RZ, 0xc0, !PT ;  /* 0xffffffc0060b7812 */ /* 0x000fc400078ec0ff */
[----:B------:R-:W-:-:S03]  /*0150*/  CS2R R6, SRZ ;  /* 0x0000000000067805 */ /* 0x000fc6000001ff00 */
[----:B------:R-:W-:-:S04]  /*0160*/  IMAD.IADD R11, R0, 0x1, -R11 ;  /* 0x00000001000b7824 */ /* 0x000fc800078e0a0b */
[----:B--2---:R-:W-:Y:S01]  /*0170*/  IMAD.WIDE R18, R11, 0x4, R8 ;  /* 0x000000040b127825 */ /* 0x004fe200078e0208 */
[----:B------:R-:W-:Y:S02]  /*0180*/  CS2R R8, SRZ ;  /* 0x0000000000087805 */ /* 0x000fe4000001ff00 */
[----:B------:R-:W-:Y:S01]  /*0190*/  CS2R R10, SRZ ;  /* 0x00000000000a7805 */ /* 0x000fe2000001ff00 */
[----:B------:R-:W2:Y:S01]  /*01a0*/  @!P2 LDG.E.128 R4, desc[UR4][R16.64] ;  /* 0x000000041004a981 */ /* 0x000ea2000c1e1d00 */
[----:B-1----:R-:W-:-:S04]  /*01b0*/  IMAD.WIDE R2, R0, 0x4, R2 ;  /* 0x0000000400027825 */ /* 0x002fc800078e0202 */
[----:B------:R-:W2:Y:S04]  /*01c0*/  @!P2 LDG.E.EL.128 R8, desc[UR4][R18.64] ;  /* 0x000000041208a981 */ /* 0x000ea8000c2e1d00 */
[----:B------:R-:W3:Y:S01]  /*01d0*/  @!P2 LDG.E.128 R12, desc[UR4][R2.64] ;  /* 0x00000004020ca981 */ /* 0x000ee2000c1e1d00 */
[----:B--2---:R-:W-:Y:S01]  /*01e0*/  FADD R16, R11, R7 ;  /* 0x000000070b107221 */ /* 0x004fe20000000000 */
[----:B------:R-:W-:Y:S01]  /*01f0*/  FADD R7, R10, R6 ;  /* 0x000000060a077221 */ /* 0x000fe20000000000 */
[----:B------:R-:W-:Y:S01]  /*0200*/  FADD R6, R9, R5 ;  /* 0x0000000509067221 */ /* 0x000fe20000000000 */
[----:B------:R-:W-:Y:S01]  /*0210*/  FADD R5, R8, R4 ;  /* 0x0000000408057221 */ /* 0x000fe20000000000 */
[----:B---3--:R-:W-:Y:S01]  /*0220*/  FADD R15, R16, R15 ;  /* 0x0000000f100f7221 */ /* 0x008fe20000000000 */
[----:B------:R-:W-:Y:S01]  /*0230*/  FADD R7, R7, R14 ;  /* 0x0000000e07077221 */ /* 0x000fe20000000000 */
[----:B------:R-:W-:Y:S01]  /*0240*/  FADD R6, R6, R13 ;  /* 0x0000000d06067221 */ /* 0x000fe20000000000 */
[----:B------:R-:W-:-:S02]  /*0250*/  FADD R12, R5, R12 ;  /* 0x0000000c050c7221 */ /* 0x000fc40000000000 */
[----:B------:R-:W-:Y:S02]  /*0260*/  FSETP.GTU.AND P1, PT, R15, RZ, PT ;  /* 0x000000ff0f00720b */ /* 0x000fe40003f2c000 */
[----:B------:R-:W-:Y:S02]  /*0270*/  FSETP.GTU.AND P3, PT, R6, RZ, PT ;  /* 0x000000ff0600720b */ /* 0x000fe40003f6c000 */
[----:B------:R-:W-:Y:S02]  /*0280*/  FSETP.GTU.AND P5, PT, R7, RZ, PT ;  /* 0x000000ff0700720b */ /* 0x000fe40003fac000 */
[C---:B------:R-:W-:Y:S02]  /*0290*/  FSEL R4, R15.reuse, RZ, P1 ;  /* 0x000000ff0f047208 */ /* 0x040fe40000800000 */
[----:B------:R-:W-:Y:S02]  /*02a0*/  FSETP.GTU.AND P0, PT, R12, RZ, PT ;  /* 0x000000ff0c00720b */ /* 0x000fe40003f0c000 */
[----:B------:R-:W-:-:S02]  /*02b0*/  FSETP.GE.OR P4, PT, R15, 6, !P1 ;  /* 0x40c000000f00780b */ /* 0x000fc40004f86400 */
[C---:B------:R-:W-:Y:S02]  /*02c0*/  FSETP.GE.OR P1, PT, R6.reuse, 6, !P3 ;  /* 0x40c000000600780b */ /* 0x040fe40005f26400 */
[----:B------:R-:W-:Y:S02]  /*02d0*/  FSEL R2, R6, RZ, P3 ;  /* 0x000000ff06027208 */ /* 0x000fe40001800000 */
[C---:B------:R-:W-:Y:S02]  /*02e0*/  FSETP.GE.OR P6, PT, R7.reuse, 6, !P5 ;  /* 0x40c000000700780b */ /* 0x040fe40006fc6400 */
[----:B------:R-:W-:Y:S02]  /*02f0*/  FSETP.GEU.AND P3, PT, R4, 6, PT ;  /* 0x40c000000400780b */ /* 0x000fe40003f6e000 */
[----:B------:R-:W-:Y:S02]  /*0300*/  FSEL R3, R7, RZ, P5 ;  /* 0x000000ff07037208 */ /* 0x000fe40002800000 */
[----:B------:R-:W-:-:S02]  /*0310*/  FSEL R10, R12, RZ, P0 ;  /* 0x000000ff0c0a7208 */ /* 0x000fc40000000000 */
[----:B------:R-:W-:Y:S02]  /*0320*/  SEL R5, RZ, 0x1, !P4 ;  /* 0x00000001ff057807 */ /* 0x000fe40006000000 */
[----:B------:R-:W-:Y:S02]  /*0330*/  SEL R6, RZ, 0x1, !P6 ;  /* 0x00000001ff067807 */ /* 0x000fe40007000000 */
[----:B------:R-:W-:Y:S02]  /*0340*/  FSETP.GEU.AND P4, PT, R3, 6, PT ;  /* 0x40c000000300780b */ /* 0x000fe40003f8e000 */
[----:B------:R-:W-:Y:S02]  /*0350*/  FSETP.GEU.AND P5, PT, R2, 6, PT ;  /* 0x40c000000200780b */ /* 0x000fe40003fae000 */
[----:B------:R-:W-:Y:S02]  /*0360*/  FSETP.GEU.AND P6, PT, R10, 6, PT ;  /* 0x40c000000a00780b */ /* 0x000fe40003fce000 */
[----:B------:R-:W-:-:S02]  /*0370*/  SEL R7, RZ, 0x1, !P1 ;  /* 0x00000001ff077807 */ /* 0x000fc40004800000 */
[----:B------:R-:W-:Y:S02]  /*0380*/  FSETP.GE.OR P0, PT, R12, 6, !P0 ;  /* 0x40c000000c00780b */ /* 0x000fe40004706400 */
[----:B------:R-:W-:Y:S02]  /*0390*/  FSETP.NAN.AND P1, PT, R4, R4, PT ;  /* 0x000000040400720b */ /* 0x000fe40003f28000 */
[----:B------:R-:W-:Y:S02]  /*03a0*/  PRMT R8, R6, 0x3340, R5 ;  /* 0x0000334006087816 */ /* 0x000fe40000000005 */
[----:B------:R-:W-:Y:S02]  /*03b0*/  SEL R6, RZ, 0x1, !P0 ;  /* 0x00000001ff067807 */ /* 0x000fe40004000000 */
[----:B------:R-:W-:Y:S02]  /*03c0*/  @P3 FSEL R4, R4, 6, P1 ;  /* 0x40c0000004043808 */ /* 0x000fe40000800000 */
[----:B------:R-:W-:-:S02]  /*03d0*/  FSETP.NAN.AND P0, PT, R3, R3, PT ;  /* 0x000000030300720b */ /* 0x000fc40003f08000 */
[----:B------:R-:W-:Y:S02]  /*03e0*/  FSETP.NAN.AND P1, PT, R2, R2, PT ;  /* 0x000000020200720b */ /* 0x000fe40003f28000 */
[----:B------:R-:W-:Y:S02]  /*03f0*/  FSETP.NAN.AND P3, PT, R10, R10, PT ;  /* 0x0000000a0a00720b */ /* 0x000fe40003f68000 */
[----:B------:R-:W-:Y:S02]  /*0400*/  @P4 FSEL R3, R3, 6, P0 ;  /* 0x40c0000003034808 */ /* 0x000fe40000000000 */
[----:B------:R-:W-:Y:S02]  /*0410*/  @P5 FSEL R2, R2, 6, P1 ;  /* 0x40c0000002025808 */ /* 0x000fe40000800000 */
[----:B------:R-:W-:Y:S02]  /*0420*/  @P6 FSEL R10, R10, 6, P3 ;  /* 0x40c000000a0a6808 */ /* 0x000fe40001800000 */
[----:B------:R-:W-:-:S02]  /*0430*/  FSETP.GE.AND P0, PT, R4, 6, PT ;  /* 0x40c000000400780b */ /* 0x000fc40003f06000 */
[C---:B------:R-:W-:Y:S02]  /*0440*/  FSETP.GE.AND P3, PT, R3.reuse, 6, PT ;  /* 0x40c000000300780b */ /* 0x040fe40003f66000 */
[----:B------:R-:W-:Y:S02]  /*0450*/  FSETP.GE.AND P4, PT, R2, 6, PT ;  /* 0x40c000000200780b */ /* 0x000fe40003f86000 */
[----:B------:R-:W-:Y:S02]  /*0460*/  FSETP.GE.AND P1, PT, R10, 6, PT ;  /* 0x40c000000a00780b */ /* 0x000fe40003f26000 */
[----:B------:R-:W-:Y:S02]  /*0470*/  FSETP.LE.OR P0, PT, R4, RZ, P0 ;  /* 0x000000ff0400720b */ /* 0x000fe40000703400 */
[----:B------:R-:W-:Y:S02]  /*0480*/  FSETP.LE.OR P3, PT, R3, RZ, P3 ;  /* 0x000000ff0300720b */ /* 0x000fe40001f63400 */
[----:B------:R-:W-:-:S02]  /*0490*/  FSETP.LE.OR P4, PT, R2, RZ, P4 ;  /* 0x000000ff0200720b */ /* 0x000fc40002783400 */
[----:B------:R-:W-:Y:S02]  /*04a0*/  FSETP.LE.OR P1, PT, R10, RZ, P1 ;  /* 0x000000ff0a00720b */ /* 0x000fe40000f23400 */
[----:B------:R-:W-:Y:S02]  /*04b0*/  PRMT R9, R6, 0x3340, R7 ;  /* 0x0000334006097816 */ /* 0x000fe40000000007 */
[----:B------:R-:W-:Y:S02]  /*04c0*/  SEL R3, RZ, 0x1, !P0 ;  /* 0x00000001ff037807 */ /* 0x000fe40004000000 */
[----:B------:R-:W-:Y:S02]  /*04d0*/  SEL R4, RZ, 0x1, !P3 ;  /* 0x00000001ff047807 */ /* 0x000fe40005800000 */
[----:B------:R-:W-:Y:S02]  /*04e0*/  SEL R6, RZ, 0x1, !P4 ;  /* 0x00000001ff067807 */ /* 0x000fe40006000000 */
[----:B------:R-:W-:-:S02]  /*04f0*/  SEL R7, RZ, 0x1, !P1 ;  /* 0x00000001ff077807 */ /* 0x000fc40004800000 */
[----:B------:R-:W-:Y:S02]  /*0500*/  SHF.R.S32.HI R10, RZ, 0x1f, R0 ;  /* 0x0000001fff0a7819 */ /* 0x000fe40000011400 */
[----:B------:R-:W-:Y:S02]  /*0510*/  IADD3 R2, P0, R0, UR6, RZ ;  /* 0x0000000600027c10 */ /* 0x000fe4000ff1e0ff */
[----:B------:R-:W-:Y:S02]  /*0520*/  PRMT R5, R4, 0x3340, R3 ;  /* 0x0000334004057816 */ /* 0x000fe40000000003 */
[----:B------:R-:W-:Y:S02]  /*0530*/  PRMT R6, R7, 0x3340, R6 ;  /* 0x0000334007067816 */ /* 0x000fe40000000006 */
[----:B------:R-:W-:Y:S02]  /*0540*/  IADD3.X R3, R10, UR7, RZ, P0, !PT ;  /* 0x000000070a037c10 */ /* 0x000fe400087fe4ff */
[----:B------:R-:W-:-:S02]  /*0550*/  PRMT R7, R6, 0x5410, R5 ;  /* 0x0000541006077816 */ /* 0x000fc40000000005 */
[----:B------:R-:W-:Y:S02]  /*0560*/  IADD3 R4, P0, R0, UR8, RZ ;  /* 0x0000000800047c10 */ /* 0x000fe4000ff1e0ff */
[----:B------:R-:W-:Y:S01]  /*0570*/  PRMT R9, R9, 0x5410, R8 ;  /* 0x0000541009097816 */ /* 0x000fe20000000008 */
[----:B------:R1:W-:Y:S01]  /*0580*/  @!P2 STG.E desc[UR4][R2.64], R7 ;  /* 0x000000070200a986 */ /* 0x0003e2000c101904 */
[----:B------:R-:W-:Y:S01]  /*0590*/  IADD3.X R5, R10, UR9, RZ, P0, !PT ;  /* 0x000000090a057c10 */ /* 0x000fe200087fe4ff */
[----:B------:R-:W-:Y:S08]  /*05a0*/  @P2 EXIT ;  /* 0x000000000000294d */ /* 0x000ff00003800000 */
[----:B------:R-:W-:Y:S01]  /*05b0*/  STG.E desc[UR4][R4.64], R9 ;  /* 0x0000000904007986 */ /* 0x000fe2000c101904 */
[----:B------:R-:W-:Y:S05]  /*05c0*/  EXIT ;  /* 0x000000000000794d */ /* 0x000fea0003800000 */
.L_x_0:
[----:B------:R-:W-:-:S00]  /*05d0*/  BRA `(.L_x_0) ;  /* 0xfffffffc00fc7947 */ /* 0x000fc0000383ffff */
[----:B------:R-:W-:-:S00]  /*05e0*/  NOP ;  /* 0x0000000000007918 */ /* 0x000fc00000000000 */
        /* <DEDUP_REMOVED lines=9> */
.L_x_1:


//--------------------- .nv.constant0.triton_poi_fused_add_convolution_hardtanh_hardtanh_backward_10 --------------------------
	.section	.nv.constant0.triton_poi_fused_add_convolution_hardtanh_hardtanh_backward_10,"a",@progbits
	.sectionflags	@""
	.align	4
.nv.constant0.triton_poi_fused_add_convolution_hardtanh_hardtanh_backward_10:
	.zero		572
